	.headerflags	@"EF_CUDA_TEXMODE_UNIFIED EF_CUDA_64BIT_ADDRESS EF_CUDA_ACCELERATORS EF_CUDA_SM90 EF_CUDA_VIRTUAL_SM(EF_CUDA_SM90)"
	.elftype	@"ET_EXEC"


//--------------------- .nv.info                  --------------------------
	.section	.nv.info,"",@"SHT_CUDA_INFO"
	.align	4


	//----- nvinfo : EIATTR_REGCOUNT
	.align		4
        /*0000*/ 	.byte	0x04, 0x2f
        /*0002*/ 	.short	(.L_1 - .L_0)
	.align		4
.L_0:
        /*0004*/ 	.word	index@(triton_poi_fused_convolution_0)
        /*0008*/ 	.word	0x0000000c


	//----- nvinfo : EIATTR_MIN_STACK_SIZE
	.align		4
.L_1:
        /*000c*/ 	.byte	0x04, 0x12
        /*000e*/ 	.short	(.L_3 - .L_2)
	.align		4
.L_2:
        /*0010*/ 	.word	index@(triton_poi_fused_convolution_0)
        /*0014*/ 	.word	0x00000000


	//----- nvinfo : EIATTR_FRAME_SIZE
	.align		4
.L_3:
        /*0018*/ 	.byte	0x04, 0x11
        /*001a*/ 	.short	(.L_5 - .L_4)
	.align		4
.L_4:
        /*001c*/ 	.word	index@(triton_poi_fused_convolution_0)
        /*0020*/ 	.word	0x00000000


	//----- nvinfo : EIATTR_MIN_STACK_SIZE
	.align		4
.L_5:
        /*0024*/ 	.byte	0x04, 0x12
        /*0026*/ 	.short	(.L_7 - .L_6)
	.align		4
.L_6:
        /*0028*/ 	.word	index@(triton_poi_fused_convolution_0)
        /*002c*/ 	.word	0x00000000
.L_7:


//--------------------- .nv.info.triton_poi_fused_convolution_0 --------------------------
	.section	.nv.info.triton_poi_fused_convolution_0,"",@"SHT_CUDA_INFO"
	.sectionflags	@""
	.align	4


	//----- nvinfo : EIATTR_CUDA_API_VERSION
	.align		4
        /*0000*/ 	.byte	0x04, 0x37
        /*0002*/ 	.short	(.L_9 - .L_8)
.L_8:
        /*0004*/ 	.word	0x0000007c


	//----- nvinfo : EIATTR_KPARAM_INFO
	.align		4
.L_9:
        /*0008*/ 	.byte	0x04, 0x17
        /*000a*/ 	.short	(.L_11 - .L_10)
.L_10:
        /*000c*/ 	.word	0x00000000
        /*0010*/ 	.short	0x0003
        /*0012*/ 	.short	0x0014
        /*0014*/ 	.byte	0x00, 0xf0, 0x11, 0x00


	//----- nvinfo : EIATTR_KPARAM_INFO
	.align		4
.L_11:
        /*0018*/ 	.byte	0x04, 0x17
        /*001a*/ 	.short	(.L_13 - .L_12)
.L_12:
        /*001c*/ 	.word	0x00000000
        /*0020*/ 	.short	0x0002
        /*0022*/ 	.short	0x0010
        /*0024*/ 	.byte	0x00, 0xf0, 0x11, 0x00


	//----- nvinfo : EIATTR_KPARAM_INFO
	.align		4
.L_13:
        /*0028*/ 	.byte	0x04, 0x17
        /*002a*/ 	.short	(.L_15 - .L_14)
.L_14:
        /*002c*/ 	.word	0x00000000
        /*0030*/ 	.short	0x0001
        /*0032*/ 	.short	0x0008
        /*0034*/ 	.byte	0x00, 0xf4, 0x21, 0x00


	//----- nvinfo : EIATTR_KPARAM_INFO
	.align		4
.L_15:
        /*0038*/ 	.byte	0x04, 0x17
        /*003a*/ 	.short	(.L_17 - .L_16)
.L_16:
        /*003c*/ 	.word	0x00000000
        /*0040*/ 	.short	0x0000
        /*0042*/ 	.short	0x0000
        /*0044*/ 	.byte	0x00, 0xf4, 0x21, 0x00


	//----- nvinfo : EIATTR_SPARSE_MMA_MASK
	.align		4
.L_17:
        /*0048*/ 	.byte	0x03, 0x50
        /*004a*/ 	.short	0x0000


	//----- nvinfo : EIATTR_MAXREG_COUNT
	.align		4
        /*004c*/ 	.byte	0x03, 0x1b
        /*004e*/ 	.short	0x00ff


	//----- nvinfo : EIATTR_EXIT_INSTR_OFFSETS
	.align		4
        /*0050*/ 	.byte	0x04, 0x1c
        /*0052*/ 	.short	(.L_19 - .L_18)


	//   ....[0]....
.L_18:
        /*0054*/ 	.word	0x00000170


	//   ....[1]....
        /*0058*/ 	.word	0x00000190


	//----- nvinfo : EIATTR_REQNTID
	.align		4
.L_19:
        /*005c*/ 	.byte	0x04, 0x10
        /*005e*/ 	.short	(.L_21 - .L_20)
.L_20:
        /*0060*/ 	.word	0x00000020
        /*0064*/ 	.word	0x00000001
        /*0068*/ 	.word	0x00000001


	//----- nvinfo : EIATTR_CBANK_PARAM_SIZE
	.align		4
.L_21:
        /*006c*/ 	.byte	0x03, 0x19
        /*006e*/ 	.short	0x0018


	//----- nvinfo : EIATTR_PARAM_CBANK
	.align		4
        /*0070*/ 	.byte	0x04, 0x0a
        /*0072*/ 	.short	(.L_23 - .L_22)
	.align		4
.L_22:
        /*0074*/ 	.word	index@(.nv.constant0.triton_poi_fused_convolution_0)
        /*0078*/ 	.short	0x0210
        /*007a*/ 	.short	0x0018


	//----- nvinfo : EIATTR_SW_WAR
	.align		4
.L_23:
        /*007c*/ 	.byte	0x04, 0x36
        /*007e*/ 	.short	(.L_25 - .L_24)
.L_24:
        /*0080*/ 	.word	0x00000008
.L_25:


//--------------------- .nv.callgraph             --------------------------
	.section	.nv.callgraph,"",@"SHT_CUDA_CALLGRAPH"
	.align	4
	.sectionentsize	8
	.align		4
        /*0000*/ 	.word	0x00000000
	.align		4
        /*0004*/ 	.word	0xffffffff
	.align		4
        /*0008*/ 	.word	0x00000000
	.align		4
        /*000c*/ 	.word	0xfffffffe
	.align		4
        /*0010*/ 	.word	0x00000000
	.align		4
        /*0014*/ 	.word	0xfffffffd
	.align		4
        /*0018*/ 	.word	0x00000000
	.align		4
        /*001c*/ 	.word	0xfffffffc


//--------------------- .text.triton_poi_fused_convolution_0 --------------------------
	.section	.text.triton_poi_fused_convolution_0,"ax",@progbits
	.align	128
        .global         triton_poi_fused_convolution_0
        .type           triton_poi_fused_convolution_0,@function
        .size           triton_poi_fused_convolution_0,(.L_x_1 - triton_poi_fused_convolution_0)
        .other          triton_poi_fused_convolution_0,@"STO_CUDA_ENTRY STV_DEFAULT"
triton_poi_fused_convolution_0:
.text.triton_poi_fused_convolution_0:
[----:B------:R-:W0:Y:S02]  /*0000*/  LDC R1, c[0x0][0x28] ;  /* 0x00000a00ff017b82 */ /* 0x000e240000000800 */
[----:B------:R-:W1:Y:S01]  /*0010*/  S2R R8, SR_TID.X ;  /* 0x0000000000087919 */ /* 0x000e620000002100 */
[----:B------:R-:W2:Y:S01]  /*0020*/  S2UR UR4, SR_CTAID.Y ;  /* 0x00000000000479c3 */ /* 0x000ea20000002600 */
[----:B------:R-:W-:Y:S01]  /*0030*/  IMAD.MOV.U32 R9, RZ, RZ, RZ ;  /* 0x000000ffff097224 */ /* 0x000fe200078e00ff */
[----:B------:R-:W3:Y:S06]  /*0040*/  S2R R7, SR_CTAID.X ;  /* 0x0000000000077919 */ /* 0x000eec0000002500 */
[----:B------:R-:W4:Y:S01]  /*0050*/  LDC.64 R2, c[0x0][0x210] ;  /* 0x00008400ff027b82 */ /* 0x000f220000000a00 */
[----:B--2---:R-:W-:Y:S01]  /*0060*/  USHF.L.U32 UR4, UR4, 0x2, URZ ;  /* 0x0000000204047899 */ /* 0x004fe2000800063f */
[----:B-1----:R-:W-:-:S02]  /*0070*/  SHF.R.U32.HI R4, RZ, 0x2, R8 ;  /* 0x00000002ff047819 */ /* 0x002fc40000011608 */
[----:B------:R-:W-:Y:S02]  /*0080*/  LOP3.LUT R0, R8, 0x3, RZ, 0xc0, !PT ;  /* 0x0000000308007812 */ /* 0x000fe400078ec0ff */
[----:B------:R-:W-:-:S03]  /*0090*/  SGXT.U32 R4, R4, 0x2 ;  /* 0x000000020404781a */ /* 0x000fc60000000000 */
[----:B---3--:R-:W-:Y:S01]  /*00a0*/  IMAD R7, R7, 0x4, R0 ;  /* 0x0000000407077824 */ /* 0x008fe200078e0200 */
[----:B------:R-:W-:Y:S01]  /*00b0*/  LOP3.LUT R0, R4, UR4, RZ, 0xfc, !PT ;  /* 0x0000000404007c12 */ /* 0x000fe2000f8efcff */
[----:B------:R-:W-:-:S03]  /*00c0*/  ULDC.64 UR4, c[0x0][0x208] ;  /* 0x0000820000047ab9 */ /* 0x000fc60000000a00 */
[----:B------:R-:W-:Y:S01]  /*00d0*/  VIMNMX R6, R0, R7, !PT ;  /* 0x0000000700067248 */ /* 0x000fe20007fe0100 */
[----:B------:R-:W-:-:S03]  /*00e0*/  IMAD R5, R7, 0x4, R0 ;  /* 0x0000000407057824 */ /* 0x000fc600078e0200 */
[----:B------:R-:W-:Y:S01]  /*00f0*/  ISETP.GE.AND P0, PT, R6, 0x4, PT ;  /* 0x000000040600780c */ /* 0x000fe20003f06270 */
[----:B----4-:R-:W-:Y:S02]  /*0100*/  IMAD.WIDE R2, R5, 0x4, R2 ;  /* 0x0000000405027825 */ /* 0x010fe400078e0202 */
[----:B------:R-:W1:Y:S10]  /*0110*/  LDC.64 R4, c[0x0][0x218] ;  /* 0x00008600ff047b82 */ /* 0x000e740000000a00 */
[----:B------:R2:W5:Y:S01]  /*0120*/  @!P0 LDG.E R9, desc[UR4][R2.64] ;  /* 0x0000000402098981 */ /* 0x000562000c1e1900 */
[----:B------:R-:W-:Y:S01]  /*0130*/  LOP3.LUT P0, RZ, R8, 0x10, RZ, 0xc0, !PT ;  /* 0x0000001008ff7812 */ /* 0x000fe2000780c0ff */
[----:B------:R-:W-:-:S03]  /*0140*/  IMAD R7, R0, 0x4, R7 ;  /* 0x0000000400077824 */ /* 0x000fc600078e0207 */
[----:B------:R-:W-:Y:S01]  /*0150*/  ISETP.LT.AND P0, PT, R6, 0x4, !P0 ;  /* 0x000000040600780c */ /* 0x000fe20004701270 */
[----:B-1----:R-:W-:-:S12]  /*0160*/  IMAD.WIDE R4, R7, 0x4, R4 ;  /* 0x0000000407047825 */ /* 0x002fd800078e0204 */
[----:B--2---:R-:W-:Y:S05]  /*0170*/  @!P0 EXIT ;  /* 0x000000000000894d */ /* 0x004fea0003800000 */
[----:B-----5:R-:W-:Y:S01]  /*0180*/  STG.E desc[UR4][R4.64], R9 ;  /* 0x0000000904007986 */ /* 0x020fe2000c101904 */
[----:B------:R-:W-:Y:S05]  /*0190*/  EXIT ;  /* 0x000000000000794d */ /* 0x000fea0003800000 */
.L_x_0:
[----:B------:R-:W-:-:S00]  /*01a0*/  BRA `(.L_x_0) ;  /* 0xfffffffc00fc7947 */ /* 0x000fc0000383ffff */
[----:B------:R-:W-:-:S00]  /*01b0*/  NOP ;  /* 0x0000000000007918 */ /* 0x000fc00000000000 */
        /* <DEDUP_REMOVED lines=12> */
.L_x_1:


//--------------------- .nv.constant0.triton_poi_fused_convolution_0 --------------------------
	.section	.nv.constant0.triton_poi_fused_convolution_0,"a",@progbits
	.sectionflags	@""
	.align	4
.nv.constant0.triton_poi_fused_convolution_0:
	.zero		552
